//
// Generated by NVIDIA NVVM Compiler
//
// Compiler Build ID: CL-36424714
// Cuda compilation tools, release 13.0, V13.0.88
// Based on NVVM 20.0.0
//

.version 9.0
.target sm_100
.address_size 64

	// .globl	_Z15reductionKernelPfS_

.visible .entry _Z15reductionKernelPfS_(
	.param .u64 .ptr .align 1 _Z15reductionKernelPfS__param_0,
	.param .u64 .ptr .align 1 _Z15reductionKernelPfS__param_1
)
{
	.reg .pred 	%p<2>;
	.reg .b32 	%r<5>;
	.reg .b32 	%f<3>;
	.reg .b64 	%rd<7>;

	ld.param.u64 	%rd1, [_Z15reductionKernelPfS__param_0];
	ld.param.u64 	%rd2, [_Z15reductionKernelPfS__param_1];
	mov.u32 	%r2, %ntid.x;
	mov.u32 	%r3, %ctaid.x;
	mov.u32 	%r4, %tid.x;
	mad.lo.s32 	%r1, %r2, %r3, %r4;
	setp.gt.s32 	%p1, %r1, 127;
	@%p1 bra 	$L__BB0_2;
	cvta.to.global.u64 	%rd3, %rd2;
	cvta.to.global.u64 	%rd4, %rd1;
	mul.wide.s32 	%rd5, %r1, 4;
	add.s64 	%rd6, %rd3, %rd5;
	ld.global.f32 	%f1, [%rd6];
	atom.global.add.f32 	%f2, [%rd4], %f1;
$L__BB0_2:
	ret;

}


// ===== COMPILED SASS (sm_100) =====

	.target	sm_100

	.elftype	@"ET_EXEC"


//--------------------- .note.nv.tkinfo           --------------------------
	.section	.note.nv.tkinfo,"",@"SHT_NOTE"
	.sectionflags	@"SHF_NOTE_NV_TKINFO"
	.tkinfo
        /*0018*/ 	.word	0x00000002
        /*0030*/ 	.string	""
        /*0030*/ 	.string	"ptxas"
        /*0030*/ 	.string	"Cuda compilation tools, release 13.0, V13.0.88"
        /*0030*/ 	.string	"Build cuda_13.0.r13.0/compiler.36424714_0"
        /*0030*/ 	.string	"-arch sm_100 -m 64 "



//--------------------- .note.nv.cuinfo           --------------------------
	.section	.note.nv.cuinfo,"",@"SHT_NOTE"
	.sectionflags	@"SHF_NOTE_NV_CUINFO"
        /*0018*/ 	.short	0x0002
        /*001a*/ 	.short	0x0064
        /*001c*/ 	.short	0x0082
	.zero		2


//--------------------- .nv.info                  --------------------------
	.section	.nv.info,"",@"SHT_CUDA_INFO"
	.align	4


	//----- nvinfo : EIATTR_REGCOUNT
	.align		4
        /*0000*/ 	.byte	0x04, 0x2f
        /*0002*/ 	.short	(.L_1 - .L_0)
	.align		4
.L_0:
        /*0004*/ 	.word	index@(_Z15reductionKernelPfS_)
        /*0008*/ 	.word	0x00000008


	//----- nvinfo : EIATTR_FRAME_SIZE
	.align		4
.L_1:
        /*000c*/ 	.byte	0x04, 0x11
        /*000e*/ 	.short	(.L_3 - .L_2)
	.align		4
.L_2:
        /*0010*/ 	.word	index@(_Z15reductionKernelPfS_)
        /*0014*/ 	.word	0x00000000


	//----- nvinfo : EIATTR_MIN_STACK_SIZE
	.align		4
.L_3:
        /*0018*/ 	.byte	0x04, 0x12
        /*001a*/ 	.short	(.L_5 - .L_4)
	.align		4
.L_4:
        /*001c*/ 	.word	index@(_Z15reductionKernelPfS_)
        /*0020*/ 	.word	0x00000000
.L_5:


//--------------------- .nv.compat                --------------------------
	.section	.nv.compat,"",@"SHT_CUDA_COMPAT_INFO"
	.align	4
        /*0000*/ 	.byte	0x02, 0x09, 0x00, 0x00, 0x02, 0x02, 0x01, 0x00, 0x02, 0x05, 0x05, 0x00, 0x03, 0x07, 0x01, 0x01
        /*0010*/ 	.byte	0x02, 0x03, 0x00, 0x00, 0x02, 0x06, 0x01, 0x00, 0x04, 0x0b, 0x08, 0x00, 0x09, 0x00, 0x00, 0x00
        /*0020*/ 	.byte	0x00, 0x00, 0x00, 0x00


//--------------------- .nv.info._Z15reductionKernelPfS_ --------------------------
	.section	.nv.info._Z15reductionKernelPfS_,"",@"SHT_CUDA_INFO"
	.sectionflags	@""
	.align	4


	//----- nvinfo : EIATTR_CUDA_API_VERSION
	.align		4
        /*0000*/ 	.byte	0x04, 0x37
        /*0002*/ 	.short	(.L_7 - .L_6)
.L_6:
        /*0004*/ 	.word	0x00000082


	//----- nvinfo : EIATTR_KPARAM_INFO
	.align		4
.L_7:
        /*0008*/ 	.byte	0x04, 0x17
        /*000a*/ 	.short	(.L_9 - .L_8)
.L_8:
        /*000c*/ 	.word	0x00000000
        /*0010*/ 	.short	0x0001
        /*0012*/ 	.short	0x0008
        /*0014*/ 	.byte	0x00, 0xf5, 0x21, 0x00


	//----- nvinfo : EIATTR_KPARAM_INFO
	.align		4
.L_9:
        /*0018*/ 	.byte	0x04, 0x17
        /*001a*/ 	.short	(.L_11 - .L_10)
.L_10:
        /*001c*/ 	.word	0x00000000
        /*0020*/ 	.short	0x0000
        /*0022*/ 	.short	0x0000
        /*0024*/ 	.byte	0x00, 0xf5, 0x21, 0x00


	//----- nvinfo : EIATTR_SPARSE_MMA_MASK
	.align		4
.L_11:
        /*0028*/ 	.byte	0x03, 0x50
        /*002a*/ 	.short	0x0000


	//----- nvinfo : EIATTR_MAXREG_COUNT
	.align		4
        /*002c*/ 	.byte	0x03, 0x1b
        /*002e*/ 	.short	0x00ff


	//----- nvinfo : EIATTR_MERCURY_ISA_VERSION
	.align		4
        /*0030*/ 	.byte	0x03, 0x5f
        /*0032*/ 	.short	0x0101


	//----- nvinfo : EIATTR_VRC_CTA_INIT_COUNT
	.align		4
        /*0034*/ 	.byte	0x02, 0x4a
	.zero		1
	.zero		1


	//----- nvinfo : EIATTR_EXIT_INSTR_OFFSETS
	.align		4
        /*0038*/ 	.byte	0x04, 0x1c
        /*003a*/ 	.short	(.L_13 - .L_12)


	//   ....[0]....
.L_12:
        /*003c*/ 	.word	0x00000060


	//   ....[1]....
        /*0040*/ 	.word	0x000000d0


	//----- nvinfo : EIATTR_CBANK_PARAM_SIZE
	.align		4
.L_13:
        /*0044*/ 	.byte	0x03, 0x19
        /*0046*/ 	.short	0x0010


	//----- nvinfo : EIATTR_PARAM_CBANK
	.align		4
        /*0048*/ 	.byte	0x04, 0x0a
        /*004a*/ 	.short	(.L_15 - .L_14)
	.align		4
.L_14:
        /*004c*/ 	.word	index@(.nv.constant0._Z15reductionKernelPfS_)
        /*0050*/ 	.short	0x0380
        /*0052*/ 	.short	0x0010


	//----- nvinfo : EIATTR_SW_WAR
	.align		4
.L_15:
        /*0054*/ 	.byte	0x04, 0x36
        /*0056*/ 	.short	(.L_17 - .L_16)
.L_16:
        /*0058*/ 	.word	0x00000008
.L_17:


//--------------------- .nv.callgraph             --------------------------
	.section	.nv.callgraph,"",@"SHT_CUDA_CALLGRAPH"
	.align	4
	.sectionentsize	8
	.align		4
        /*0000*/ 	.word	0x00000000
	.align		4
        /*0004*/ 	.word	0xffffffff
	.align		4
        /*0008*/ 	.word	0x00000000
	.align		4
        /*000c*/ 	.word	0xfffffffe
	.align		4
        /*0010*/ 	.word	0x00000000
	.align		4
        /*0014*/ 	.word	0xfffffffd
	.align		4
        /*0018*/ 	.word	0x00000000
	.align		4
        /*001c*/ 	.word	0xfffffffc


//--------------------- .text._Z15reductionKernelPfS_ --------------------------
	.section	.text._Z15reductionKernelPfS_,"ax",@progbits
	.align	128
        .global         _Z15reductionKernelPfS_
        .type           _Z15reductionKernelPfS_,@function
        .size           _Z15reductionKernelPfS_,(.L_x_1 - _Z15reductionKernelPfS_)
        .other          _Z15reductionKernelPfS_,@"STO_CUDA_ENTRY STV_DEFAULT"
_Z15reductionKernelPfS_:
.text._Z15reductionKernelPfS_:
[----:B------:R-:W-:Y:S01]  /*0000*/  LDC R1, c[0x0][0x37c] ;  /* 0x0000df00ff017b82 */ /* 0x000fe20000000800 */
[----:B------:R-:W0:Y:S01]  /*0010*/  S2R R5, SR_CTAID.X ;  /* 0x0000000000057919 */ /* 0x000e220000002500 */
[----:B------:R-:W0:Y:S01]  /*0020*/  LDCU UR4, c[0x0][0x360] ;  /* 0x00006c00ff0477ac */ /* 0x000e220008000800 */
[----:B------:R-:W0:Y:S02]  /*0030*/  S2R R0, SR_TID.X ;  /* 0x0000000000007919 */ /* 0x000e240000002100 */
[----:B0-----:R-:W-:-:S05]  /*0040*/  IMAD R5, R5, UR4, R0 ;  /* 0x0000000405057c24 */ /* 0x001fca000f8e0200 */
[----:B------:R-:W-:-:S13]  /*0050*/  ISETP.GT.AND P0, PT, R5, 0x7f, PT ;  /* 0x0000007f0500780c */ /* 0x000fda0003f04270 */
[----:B------:R-:W-:Y:S05]  /*0060*/  @P0 EXIT ;  /* 0x000000000000094d */ /* 0x000fea0003800000 */
[----:B------:R-:W0:Y:S01]  /*0070*/  LDC.64 R2, c[0x0][0x388] ;  /* 0x0000e200ff027b82 */ /* 0x000e220000000a00 */
[----:B------:R-:W1:Y:S01]  /*0080*/  LDCU.64 UR4, c[0x0][0x358] ;  /* 0x00006b00ff0477ac */ /* 0x000e620008000a00 */
[----:B0-----:R-:W-:-:S06]  /*0090*/  IMAD.WIDE R2, R5, 0x4, R2 ;  /* 0x0000000405027825 */ /* 0x001fcc00078e0202 */
[----:B-1----:R-:W2:Y:S01]  /*00a0*/  LDG.E R3, desc[UR4][R2.64] ;  /* 0x0000000402037981 */ /* 0x002ea2000c1e1900 */
[----:B------:R-:W2:Y:S03]  /*00b0*/  LDC.64 R4, c[0x0][0x380] ;  /* 0x0000e000ff047b82 */ /* 0x000ea60000000a00 */
[----:B--2---:R-:W-:Y:S01]  /*00c0*/  REDG.E.ADD.F32.FTZ.RN.STRONG.GPU desc[UR4][R4.64], R3 ;  /* 0x00000003040079a6 */ /* 0x004fe2000c12f304 */
[----:B------:R-:W-:Y:S05]  /*00d0*/  EXIT ;  /* 0x000000000000794d */ /* 0x000fea0003800000 */
.L_x_0:
[----:B------:R-:W-:-:S00]  /*00e0*/  BRA `(.L_x_0) ;  /* 0xfffffffc00fc7947 */ /* 0x000fc0000383ffff */
[----:B------:R-:W-:-:S00]  /*00f0*/  NOP ;  /* 0x0000000000007918 */ /* 0x000fc00000000000 */
        /* <DEDUP_REMOVED lines=8> */
.L_x_1:


//--------------------- .nv.shared.reserved.0     --------------------------
	.section	.nv.shared.reserved.0,"aw",@nobits
	.weak		__nv_reservedSMEM_offset_0_alias
	.size		__nv_reservedSMEM_offset_0_alias, 0, 64
	.other		__nv_reservedSMEM_offset_0_alias,@"STO_CUDA_RESERVED_SHARED STV_DEFAULT"
__nv_reservedSMEM_offset_0_alias:
	.zero		0
	.zero		64


//--------------------- .nv.constant0._Z15reductionKernelPfS_ --------------------------
	.section	.nv.constant0._Z15reductionKernelPfS_,"a",@progbits
	.sectionflags	@""
	.align	4
.nv.constant0._Z15reductionKernelPfS_:
	.zero		912


//--------------------- SYMBOLS --------------------------

	.type		.nv.reservedSmem.offset0,@object
	.size		.nv.reservedSmem.offset0,0x4
